//
// Generated by NVIDIA NVVM Compiler
//
// Compiler Build ID: CL-36424714
// Cuda compilation tools, release 13.0, V13.0.88
// Based on NVVM 20.0.0
//

.version 9.0
.target sm_100
.address_size 64

	// .globl	_Z24concurrent_stream_kernelPfii

.visible .entry _Z24concurrent_stream_kernelPfii(
	.param .u64 .ptr .align 1 _Z24concurrent_stream_kernelPfii_param_0,
	.param .u32 _Z24concurrent_stream_kernelPfii_param_1,
	.param .u32 _Z24concurrent_stream_kernelPfii_param_2
)
{
	.reg .pred 	%p<11>;
	.reg .b32 	%r<28>;
	.reg .b32 	%f<60>;
	.reg .b64 	%rd<5>;

	ld.param.u64 	%rd2, [_Z24concurrent_stream_kernelPfii_param_0];
	ld.param.u32 	%r11, [_Z24concurrent_stream_kernelPfii_param_1];
	ld.param.u32 	%r10, [_Z24concurrent_stream_kernelPfii_param_2];
	mov.u32 	%r12, %ctaid.x;
	mov.u32 	%r13, %ntid.x;
	mov.u32 	%r14, %tid.x;
	mad.lo.s32 	%r1, %r12, %r13, %r14;
	setp.ge.s32 	%p1, %r1, %r11;
	@%p1 bra 	$L__BB0_15;
	cvta.to.global.u64 	%rd3, %rd2;
	mul.wide.s32 	%rd4, %r1, 4;
	add.s64 	%rd1, %rd3, %rd4;
	ld.global.f32 	%f59, [%rd1];
	shr.s32 	%r16, %r10, 31;
	shr.u32 	%r17, %r16, 30;
	add.s32 	%r18, %r10, %r17;
	and.b32  	%r19, %r18, -4;
	sub.s32 	%r15, %r10, %r19;
	setp.gt.s32 	%p2, %r15, 1;
	@%p2 bra 	$L__BB0_6;
	setp.eq.s32 	%p5, %r15, 0;
	@%p5 bra 	$L__BB0_10;
	setp.eq.s32 	%p6, %r15, 1;
	@%p6 bra 	$L__BB0_4;
	bra.uni 	$L__BB0_14;
$L__BB0_4:
	mov.b32 	%r25, 0;
$L__BB0_5:
	fma.rn.f32 	%f41, %f59, 0f3F7FF972, 0fB8D1B717;
	fma.rn.f32 	%f42, %f41, 0f3F7FF972, 0fB8D1B717;
	fma.rn.f32 	%f43, %f42, 0f3F7FF972, 0fB8D1B717;
	fma.rn.f32 	%f44, %f43, 0f3F7FF972, 0fB8D1B717;
	fma.rn.f32 	%f45, %f44, 0f3F7FF972, 0fB8D1B717;
	fma.rn.f32 	%f46, %f45, 0f3F7FF972, 0fB8D1B717;
	fma.rn.f32 	%f47, %f46, 0f3F7FF972, 0fB8D1B717;
	fma.rn.f32 	%f59, %f47, 0f3F7FF972, 0fB8D1B717;
	add.s32 	%r25, %r25, 8;
	setp.eq.s32 	%p9, %r25, 1000;
	@%p9 bra 	$L__BB0_14;
	bra.uni 	$L__BB0_5;
$L__BB0_6:
	setp.eq.s32 	%p3, %r15, 2;
	@%p3 bra 	$L__BB0_12;
	setp.ne.s32 	%p4, %r15, 3;
	@%p4 bra 	$L__BB0_14;
	mov.b32 	%r27, 0;
$L__BB0_9:
	fma.rn.f32 	%f11, %f59, %f59, 0f3F800000;
	sqrt.rn.f32 	%f12, %f11;
	fma.rn.f32 	%f13, %f12, %f12, 0f3F800000;
	sqrt.rn.f32 	%f14, %f13;
	fma.rn.f32 	%f15, %f14, %f14, 0f3F800000;
	sqrt.rn.f32 	%f16, %f15;
	fma.rn.f32 	%f17, %f16, %f16, 0f3F800000;
	sqrt.rn.f32 	%f18, %f17;
	fma.rn.f32 	%f19, %f18, %f18, 0f3F800000;
	sqrt.rn.f32 	%f20, %f19;
	fma.rn.f32 	%f21, %f20, %f20, 0f3F800000;
	sqrt.rn.f32 	%f22, %f21;
	fma.rn.f32 	%f23, %f22, %f22, 0f3F800000;
	sqrt.rn.f32 	%f24, %f23;
	fma.rn.f32 	%f25, %f24, %f24, 0f3F800000;
	sqrt.rn.f32 	%f59, %f25;
	add.s32 	%r27, %r27, 8;
	setp.ne.s32 	%p7, %r27, 1000;
	@%p7 bra 	$L__BB0_9;
	bra.uni 	$L__BB0_14;
$L__BB0_10:
	mov.b32 	%r24, 0;
$L__BB0_11:
	fma.rn.f32 	%f48, %f59, 0f3F800347, 0f38D1B717;
	fma.rn.f32 	%f49, %f48, 0f3F800347, 0f38D1B717;
	fma.rn.f32 	%f50, %f49, 0f3F800347, 0f38D1B717;
	fma.rn.f32 	%f51, %f50, 0f3F800347, 0f38D1B717;
	fma.rn.f32 	%f52, %f51, 0f3F800347, 0f38D1B717;
	fma.rn.f32 	%f53, %f52, 0f3F800347, 0f38D1B717;
	fma.rn.f32 	%f54, %f53, 0f3F800347, 0f38D1B717;
	fma.rn.f32 	%f59, %f54, 0f3F800347, 0f38D1B717;
	add.s32 	%r24, %r24, 8;
	setp.eq.s32 	%p10, %r24, 1000;
	@%p10 bra 	$L__BB0_14;
	bra.uni 	$L__BB0_11;
$L__BB0_12:
	mov.b32 	%r26, 0;
$L__BB0_13:
	mul.f32 	%f26, %f59, %f59;
	mul.f32 	%f27, %f26, 0f3F000000;
	mul.f32 	%f28, %f27, %f27;
	mul.f32 	%f29, %f28, 0f3F000000;
	mul.f32 	%f30, %f29, %f29;
	mul.f32 	%f31, %f30, 0f3F000000;
	mul.f32 	%f32, %f31, %f31;
	mul.f32 	%f33, %f32, 0f3F000000;
	mul.f32 	%f34, %f33, %f33;
	mul.f32 	%f35, %f34, 0f3F000000;
	mul.f32 	%f36, %f35, %f35;
	mul.f32 	%f37, %f36, 0f3F000000;
	mul.f32 	%f38, %f37, %f37;
	mul.f32 	%f39, %f38, 0f3F000000;
	mul.f32 	%f40, %f39, %f39;
	mul.f32 	%f59, %f40, 0f3F000000;
	add.s32 	%r26, %r26, 8;
	setp.eq.s32 	%p8, %r26, 1000;
	@%p8 bra 	$L__BB0_14;
	bra.uni 	$L__BB0_13;
$L__BB0_14:
	st.global.f32 	[%rd1], %f59;
$L__BB0_15:
	ret;

}
	// .globl	_Z24atomic_operations_kernelPiPfi
.visible .entry _Z24atomic_operations_kernelPiPfi(
	.param .u64 .ptr .align 1 _Z24atomic_operations_kernelPiPfi_param_0,
	.param .u64 .ptr .align 1 _Z24atomic_operations_kernelPiPfi_param_1,
	.param .u32 _Z24atomic_operations_kernelPiPfi_param_2
)
{
	.reg .pred 	%p<2>;
	.reg .b32 	%r<7>;
	.reg .b32 	%f<3>;
	.reg .b64 	%rd<7>;

	ld.param.u64 	%rd1, [_Z24atomic_operations_kernelPiPfi_param_0];
	ld.param.u64 	%rd2, [_Z24atomic_operations_kernelPiPfi_param_1];
	ld.param.u32 	%r2, [_Z24atomic_operations_kernelPiPfi_param_2];
	mov.u32 	%r3, %ctaid.x;
	mov.u32 	%r4, %ntid.x;
	mov.u32 	%r5, %tid.x;
	mad.lo.s32 	%r1, %r3, %r4, %r5;
	setp.ge.s32 	%p1, %r1, %r2;
	@%p1 bra 	$L__BB1_2;
	cvta.to.global.u64 	%rd3, %rd1;
	cvta.to.global.u64 	%rd4, %rd2;
	atom.global.add.u32 	%r6, [%rd3], 1;
	cvt.rn.f32.s32 	%f1, %r6;
	mul.f32 	%f2, %f1, 0f3A83126F;
	mul.wide.s32 	%rd5, %r1, 4;
	add.s64 	%rd6, %rd4, %rd5;
	st.global.f32 	[%rd6], %f2;
$L__BB1_2:
	ret;

}
	// .globl	_Z15pipeline_kernelPKfPfiS1_
.visible .entry _Z15pipeline_kernelPKfPfiS1_(
	.param .u64 .ptr .align 1 _Z15pipeline_kernelPKfPfiS1__param_0,
	.param .u64 .ptr .align 1 _Z15pipeline_kernelPKfPfiS1__param_1,
	.param .u32 _Z15pipeline_kernelPKfPfiS1__param_2,
	.param .u64 .ptr .align 1 _Z15pipeline_kernelPKfPfiS1__param_3
)
{
	.reg .pred 	%p<5>;
	.reg .b32 	%r<8>;
	.reg .b32 	%f<9>;
	.reg .b64 	%rd<15>;

	ld.param.u64 	%rd2, [_Z15pipeline_kernelPKfPfiS1__param_0];
	ld.param.u64 	%rd3, [_Z15pipeline_kernelPKfPfiS1__param_1];
	ld.param.u32 	%r2, [_Z15pipeline_kernelPKfPfiS1__param_2];
	ld.param.u64 	%rd4, [_Z15pipeline_kernelPKfPfiS1__param_3];
	cvta.to.global.u64 	%rd1, %rd4;
	mov.u32 	%r3, %ctaid.x;
	mov.u32 	%r4, %ntid.x;
	mov.u32 	%r5, %tid.x;
	mad.lo.s32 	%r1, %r3, %r4, %r5;
	setp.ge.s32 	%p1, %r1, %r2;
	@%p1 bra 	$L__BB2_3;
	cvta.to.global.u64 	%rd5, %rd2;
	mul.wide.s32 	%rd6, %r1, 4;
	add.s64 	%rd7, %rd5, %rd6;
	ld.global.f32 	%f1, [%rd7];
	fma.rn.f32 	%f2, %f1, 0f40000000, 0f3F800000;
	add.s64 	%rd8, %rd1, %rd6;
	st.global.f32 	[%rd8], %f2;
	bar.sync 	0;
	setp.lt.s32 	%p2, %r1, 1;
	add.s32 	%r6, %r2, -1;
	setp.ge.s32 	%p3, %r1, %r6;
	or.pred  	%p4, %p2, %p3;
	@%p4 bra 	$L__BB2_3;
	add.s32 	%r7, %r1, -1;
	mul.wide.u32 	%rd9, %r7, 4;
	add.s64 	%rd10, %rd1, %rd9;
	ld.global.f32 	%f3, [%rd10];
	mul.wide.u32 	%rd11, %r1, 4;
	add.s64 	%rd12, %rd1, %rd11;
	ld.global.f32 	%f4, [%rd12];
	add.f32 	%f5, %f3, %f4;
	ld.global.f32 	%f6, [%rd12+4];
	add.f32 	%f7, %f5, %f6;
	div.rn.f32 	%f8, %f7, 0f40400000;
	cvta.to.global.u64 	%rd13, %rd3;
	add.s64 	%rd14, %rd13, %rd11;
	st.global.f32 	[%rd14], %f8;
$L__BB2_3:
	ret;

}


// ===== COMPILED SASS (sm_100) =====

	.target	sm_100

	.elftype	@"ET_EXEC"


//--------------------- .note.nv.tkinfo           --------------------------
	.section	.note.nv.tkinfo,"",@"SHT_NOTE"
	.sectionflags	@"SHF_NOTE_NV_TKINFO"
	.tkinfo
        /*0018*/ 	.word	0x00000002
        /*0030*/ 	.string	""
        /*0030*/ 	.string	"ptxas"
        /*0030*/ 	.string	"Cuda compilation tools, release 13.0, V13.0.88"
        /*0030*/ 	.string	"Build cuda_13.0.r13.0/compiler.36424714_0"
        /*0030*/ 	.string	"-arch sm_100 -m 64 "



//--------------------- .note.nv.cuinfo           --------------------------
	.section	.note.nv.cuinfo,"",@"SHT_NOTE"
	.sectionflags	@"SHF_NOTE_NV_CUINFO"
        /*0018*/ 	.short	0x0002
        /*001a*/ 	.short	0x0064
        /*001c*/ 	.short	0x0082
	.zero		2


//--------------------- .nv.info                  --------------------------
	.section	.nv.info,"",@"SHT_CUDA_INFO"
	.align	4


	//----- nvinfo : EIATTR_REGCOUNT
	.align		4
        /*0000*/ 	.byte	0x04, 0x2f
        /*0002*/ 	.short	(.L_1 - .L_0)
	.align		4
.L_0:
        /*0004*/ 	.word	index@(_Z24concurrent_stream_kernelPfii)
        /*0008*/ 	.word	0x0000000c


	//----- nvinfo : EIATTR_FRAME_SIZE
	.align		4
.L_1:
        /*000c*/ 	.byte	0x04, 0x11
        /*000e*/ 	.short	(.L_3 - .L_2)
	.align		4
.L_2:
        /*0010*/ 	.word	index@($__internal_1_$__cuda_sm20_sqrt_rn_f32_slowpath)
        /*0014*/ 	.word	0x00000000


	//----- nvinfo : EIATTR_FRAME_SIZE
	.align		4
.L_3:
        /*0018*/ 	.byte	0x04, 0x11
        /*001a*/ 	.short	(.L_5 - .L_4)
	.align		4
.L_4:
        /*001c*/ 	.word	index@(_Z24concurrent_stream_kernelPfii)
        /*0020*/ 	.word	0x00000000


	//----- nvinfo : EIATTR_REGCOUNT
	.align		4
.L_5:
        /*0024*/ 	.byte	0x04, 0x2f
        /*0026*/ 	.short	(.L_7 - .L_6)
	.align		4
.L_6:
        /*0028*/ 	.word	index@(_Z24atomic_operations_kernelPiPfi)
        /*002c*/ 	.word	0x0000000e


	//----- nvinfo : EIATTR_FRAME_SIZE
	.align		4
.L_7:
        /*0030*/ 	.byte	0x04, 0x11
        /*0032*/ 	.short	(.L_9 - .L_8)
	.align		4
.L_8:
        /*0034*/ 	.word	index@(_Z24atomic_operations_kernelPiPfi)
        /*0038*/ 	.word	0x00000000


	//----- nvinfo : EIATTR_REGCOUNT
	.align		4
.L_9:
        /*003c*/ 	.byte	0x04, 0x2f
        /*003e*/ 	.short	(.L_11 - .L_10)
	.align		4
.L_10:
        /*0040*/ 	.word	index@(_Z15pipeline_kernelPKfPfiS1_)
        /*0044*/ 	.word	0x0000000e


	//----- nvinfo : EIATTR_FRAME_SIZE
	.align		4
.L_11:
        /*0048*/ 	.byte	0x04, 0x11
        /*004a*/ 	.short	(.L_13 - .L_12)
	.align		4
.L_12:
        /*004c*/ 	.word	index@($__internal_0_$__cuda_sm3x_div_rn_noftz_f32_slowpath)
        /*0050*/ 	.word	0x00000000


	//----- nvinfo : EIATTR_FRAME_SIZE
	.align		4
.L_13:
        /*0054*/ 	.byte	0x04, 0x11
        /*0056*/ 	.short	(.L_15 - .L_14)
	.align		4
.L_14:
        /*0058*/ 	.word	index@(_Z15pipeline_kernelPKfPfiS1_)
        /*005c*/ 	.word	0x00000000


	//----- nvinfo : EIATTR_MIN_STACK_SIZE
	.align		4
.L_15:
        /*0060*/ 	.byte	0x04, 0x12
        /*0062*/ 	.short	(.L_17 - .L_16)
	.align		4
.L_16:
        /*0064*/ 	.word	index@(_Z15pipeline_kernelPKfPfiS1_)
        /*0068*/ 	.word	0x00000000


	//----- nvinfo : EIATTR_MIN_STACK_SIZE
	.align		4
.L_17:
        /*006c*/ 	.byte	0x04, 0x12
        /*006e*/ 	.short	(.L_19 - .L_18)
	.align		4
.L_18:
        /*0070*/ 	.word	index@(_Z24atomic_operations_kernelPiPfi)
        /*0074*/ 	.word	0x00000000


	//----- nvinfo : EIATTR_MIN_STACK_SIZE
	.align		4
.L_19:
        /*0078*/ 	.byte	0x04, 0x12
        /*007a*/ 	.short	(.L_21 - .L_20)
	.align		4
.L_20:
        /*007c*/ 	.word	index@(_Z24concurrent_stream_kernelPfii)
        /*0080*/ 	.word	0x00000000
.L_21:


//--------------------- .nv.compat                --------------------------
	.section	.nv.compat,"",@"SHT_CUDA_COMPAT_INFO"
	.align	4
        /*0000*/ 	.byte	0x02, 0x09, 0x00, 0x00, 0x02, 0x02, 0x01, 0x00, 0x02, 0x05, 0x05, 0x00, 0x03, 0x07, 0x01, 0x01
        /*0010*/ 	.byte	0x02, 0x03, 0x00, 0x00, 0x02, 0x06, 0x01, 0x00, 0x04, 0x0b, 0x08, 0x00, 0x01, 0x00, 0x00, 0x00
        /*0020*/ 	.byte	0x00, 0x00, 0x00, 0x00


//--------------------- .nv.info._Z15pipeline_kernelPKfPfiS1_ --------------------------
	.section	.nv.info._Z15pipeline_kernelPKfPfiS1_,"",@"SHT_CUDA_INFO"
	.sectionflags	@""
	.align	4


	//----- nvinfo : EIATTR_CUDA_API_VERSION
	.align		4
        /*0000*/ 	.byte	0x04, 0x37
        /*0002*/ 	.short	(.L_23 - .L_22)
.L_22:
        /*0004*/ 	.word	0x00000082


	//----- nvinfo : EIATTR_KPARAM_INFO
	.align		4
.L_23:
        /*0008*/ 	.byte	0x04, 0x17
        /*000a*/ 	.short	(.L_25 - .L_24)
.L_24:
        /*000c*/ 	.word	0x00000000
        /*0010*/ 	.short	0x0003
        /*0012*/ 	.short	0x0018
        /*0014*/ 	.byte	0x00, 0xf5, 0x21, 0x00


	//----- nvinfo : EIATTR_KPARAM_INFO
	.align		4
.L_25:
        /*0018*/ 	.byte	0x04, 0x17
        /*001a*/ 	.short	(.L_27 - .L_26)
.L_26:
        /*001c*/ 	.word	0x00000000
        /*0020*/ 	.short	0x0002
        /*0022*/ 	.short	0x0010
        /*0024*/ 	.byte	0x00, 0xf0, 0x11, 0x00


	//----- nvinfo : EIATTR_KPARAM_INFO
	.align		4
.L_27:
        /*0028*/ 	.byte	0x04, 0x17
        /*002a*/ 	.short	(.L_29 - .L_28)
.L_28:
        /*002c*/ 	.word	0x00000000
        /*0030*/ 	.short	0x0001
        /*0032*/ 	.short	0x0008
        /*0034*/ 	.byte	0x00, 0xf5, 0x21, 0x00


	//----- nvinfo : EIATTR_KPARAM_INFO
	.align		4
.L_29:
        /*0038*/ 	.byte	0x04, 0x17
        /*003a*/ 	.short	(.L_31 - .L_30)
.L_30:
        /*003c*/ 	.word	0x00000000
        /*0040*/ 	.short	0x0000
        /*0042*/ 	.short	0x0000
        /*0044*/ 	.byte	0x00, 0xf5, 0x21, 0x00


	//----- nvinfo : EIATTR_SPARSE_MMA_MASK
	.align		4
.L_31:
        /*0048*/ 	.byte	0x03, 0x50
        /*004a*/ 	.short	0x0000


	//----- nvinfo : EIATTR_MAXREG_COUNT
	.align		4
        /*004c*/ 	.byte	0x03, 0x1b
        /*004e*/ 	.short	0x00ff


	//----- nvinfo : EIATTR_NUM_BARRIERS
	.align		4
        /*0050*/ 	.byte	0x02, 0x4c
        /*0052*/ 	.byte	0x01
	.zero		1


	//----- nvinfo : EIATTR_MERCURY_ISA_VERSION
	.align		4
        /*0054*/ 	.byte	0x03, 0x5f
        /*0056*/ 	.short	0x0101


	//----- nvinfo : EIATTR_VRC_CTA_INIT_COUNT
	.align		4
        /*0058*/ 	.byte	0x02, 0x4a
	.zero		1
	.zero		1


	//----- nvinfo : EIATTR_EXIT_INSTR_OFFSETS
	.align		4
        /*005c*/ 	.byte	0x04, 0x1c
        /*005e*/ 	.short	(.L_33 - .L_32)


	//   ....[0]....
.L_32:
        /*0060*/ 	.word	0x00000070


	//   ....[1]....
        /*0064*/ 	.word	0x00000150


	//   ....[2]....
        /*0068*/ 	.word	0x000002e0


	//----- nvinfo : EIATTR_CRS_STACK_SIZE
	.align		4
.L_33:
        /*006c*/ 	.byte	0x04, 0x1e
        /*006e*/ 	.short	(.L_35 - .L_34)
.L_34:
        /*0070*/ 	.word	0x00000000


	//----- nvinfo : EIATTR_CBANK_PARAM_SIZE
	.align		4
.L_35:
        /*0074*/ 	.byte	0x03, 0x19
        /*0076*/ 	.short	0x0020


	//----- nvinfo : EIATTR_PARAM_CBANK
	.align		4
        /*0078*/ 	.byte	0x04, 0x0a
        /*007a*/ 	.short	(.L_37 - .L_36)
	.align		4
.L_36:
        /*007c*/ 	.word	index@(.nv.constant0._Z15pipeline_kernelPKfPfiS1_)
        /*0080*/ 	.short	0x0380
        /*0082*/ 	.short	0x0020


	//----- nvinfo : EIATTR_SW_WAR
	.align		4
.L_37:
        /*0084*/ 	.byte	0x04, 0x36
        /*0086*/ 	.short	(.L_39 - .L_38)
.L_38:
        /*0088*/ 	.word	0x00000008
.L_39:


//--------------------- .nv.info._Z24atomic_operations_kernelPiPfi --------------------------
	.section	.nv.info._Z24atomic_operations_kernelPiPfi,"",@"SHT_CUDA_INFO"
	.sectionflags	@""
	.align	4


	//----- nvinfo : EIATTR_CUDA_API_VERSION
	.align		4
        /*0000*/ 	.byte	0x04, 0x37
        /*0002*/ 	.short	(.L_41 - .L_40)
.L_40:
        /*0004*/ 	.word	0x00000082


	//----- nvinfo : EIATTR_KPARAM_INFO
	.align		4
.L_41:
        /*0008*/ 	.byte	0x04, 0x17
        /*000a*/ 	.short	(.L_43 - .L_42)
.L_42:
        /*000c*/ 	.word	0x00000000
        /*0010*/ 	.short	0x0002
        /*0012*/ 	.short	0x0010
        /*0014*/ 	.byte	0x00, 0xf0, 0x11, 0x00


	//----- nvinfo : EIATTR_KPARAM_INFO
	.align		4
.L_43:
        /*0018*/ 	.byte	0x04, 0x17
        /*001a*/ 	.short	(.L_45 - .L_44)
.L_44:
        /*001c*/ 	.word	0x00000000
        /*0020*/ 	.short	0x0001
        /*0022*/ 	.short	0x0008
        /*0024*/ 	.byte	0x00, 0xf5, 0x21, 0x00


	//----- nvinfo : EIATTR_KPARAM_INFO
	.align		4
.L_45:
        /*0028*/ 	.byte	0x04, 0x17
        /*002a*/ 	.short	(.L_47 - .L_46)
.L_46:
        /*002c*/ 	.word	0x00000000
        /*0030*/ 	.short	0x0000
        /*0032*/ 	.short	0x0000
        /*0034*/ 	.byte	0x00, 0xf5, 0x21, 0x00


	//----- nvinfo : EIATTR_SPARSE_MMA_MASK
	.align		4
.L_47:
        /*0038*/ 	.byte	0x03, 0x50
        /*003a*/ 	.short	0x0000


	//----- nvinfo : EIATTR_MAXREG_COUNT
	.align		4
        /*003c*/ 	.byte	0x03, 0x1b
        /*003e*/ 	.short	0x00ff


	//----- nvinfo : EIATTR_MERCURY_ISA_VERSION
	.align		4
        /*0040*/ 	.byte	0x03, 0x5f
        /*0042*/ 	.short	0x0101


	//----- nvinfo : EIATTR_INT_WARP_WIDE_INSTR_OFFSETS
	.align		4
        /*0044*/ 	.byte	0x04, 0x31
        /*0046*/ 	.short	(.L_49 - .L_48)


	//   ....[0]....
.L_48:
        /*0048*/ 	.word	0x00000090


	//   ....[1]....
        /*004c*/ 	.word	0x00000150


	//----- nvinfo : EIATTR_VRC_CTA_INIT_COUNT
	.align		4
.L_49:
        /*0050*/ 	.byte	0x02, 0x4a
	.zero		1
	.zero		1


	//----- nvinfo : EIATTR_EXIT_INSTR_OFFSETS
	.align		4
        /*0054*/ 	.byte	0x04, 0x1c
        /*0056*/ 	.short	(.L_51 - .L_50)


	//   ....[0]....
.L_50:
        /*0058*/ 	.word	0x00000070


	//   ....[1]....
        /*005c*/ 	.word	0x000001a0


	//----- nvinfo : EIATTR_CBANK_PARAM_SIZE
	.align		4
.L_51:
        /*0060*/ 	.byte	0x03, 0x19
        /*0062*/ 	.short	0x0014


	//----- nvinfo : EIATTR_PARAM_CBANK
	.align		4
        /*0064*/ 	.byte	0x04, 0x0a
        /*0066*/ 	.short	(.L_53 - .L_52)
	.align		4
.L_52:
        /*0068*/ 	.word	index@(.nv.constant0._Z24atomic_operations_kernelPiPfi)
        /*006c*/ 	.short	0x0380
        /*006e*/ 	.short	0x0014


	//----- nvinfo : EIATTR_SW_WAR
	.align		4
.L_53:
        /*0070*/ 	.byte	0x04, 0x36
        /*0072*/ 	.short	(.L_55 - .L_54)
.L_54:
        /*0074*/ 	.word	0x00000008
.L_55:


//--------------------- .nv.info._Z24concurrent_stream_kernelPfii --------------------------
	.section	.nv.info._Z24concurrent_stream_kernelPfii,"",@"SHT_CUDA_INFO"
	.sectionflags	@""
	.align	4


	//----- nvinfo : EIATTR_CUDA_API_VERSION
	.align		4
        /*0000*/ 	.byte	0x04, 0x37
        /*0002*/ 	.short	(.L_57 - .L_56)
.L_56:
        /*0004*/ 	.word	0x00000082


	//----- nvinfo : EIATTR_KPARAM_INFO
	.align		4
.L_57:
        /*0008*/ 	.byte	0x04, 0x17
        /*000a*/ 	.short	(.L_59 - .L_58)
.L_58:
        /*000c*/ 	.word	0x00000000
        /*0010*/ 	.short	0x0002
        /*0012*/ 	.short	0x000c
        /*0014*/ 	.byte	0x00, 0xf0, 0x11, 0x00


	//----- nvinfo : EIATTR_KPARAM_INFO
	.align		4
.L_59:
        /*0018*/ 	.byte	0x04, 0x17
        /*001a*/ 	.short	(.L_61 - .L_60)
.L_60:
        /*001c*/ 	.word	0x00000000
        /*0020*/ 	.short	0x0001
        /*0022*/ 	.short	0x0008
        /*0024*/ 	.byte	0x00, 0xf0, 0x11, 0x00


	//----- nvinfo : EIATTR_KPARAM_INFO
	.align		4
.L_61:
        /*0028*/ 	.byte	0x04, 0x17
        /*002a*/ 	.short	(.L_63 - .L_62)
.L_62:
        /*002c*/ 	.word	0x00000000
        /*0030*/ 	.short	0x0000
        /*0032*/ 	.short	0x0000
        /*0034*/ 	.byte	0x00, 0xf5, 0x21, 0x00


	//----- nvinfo : EIATTR_SPARSE_MMA_MASK
	.align		4
.L_63:
        /*0038*/ 	.byte	0x03, 0x50
        /*003a*/ 	.short	0x0000


	//----- nvinfo : EIATTR_MAXREG_COUNT
	.align		4
        /*003c*/ 	.byte	0x03, 0x1b
        /*003e*/ 	.short	0x00ff


	//----- nvinfo : EIATTR_MERCURY_ISA_VERSION
	.align		4
        /*0040*/ 	.byte	0x03, 0x5f
        /*0042*/ 	.short	0x0101


	//----- nvinfo : EIATTR_VRC_CTA_INIT_COUNT
	.align		4
        /*0044*/ 	.byte	0x02, 0x4a
	.zero		1
	.zero		1


	//----- nvinfo : EIATTR_EXIT_INSTR_OFFSETS
	.align		4
        /*0048*/ 	.byte	0x04, 0x1c
        /*004a*/ 	.short	(.L_65 - .L_64)


	//   ....[0]....
.L_64:
        /*004c*/ 	.word	0x00000070


	//   ....[1]....
        /*0050*/ 	.word	0x00009150


	//----- nvinfo : EIATTR_INDIRECT_BRANCH_TARGETS
	.align		4
.L_65:
        /*0054*/ 	.byte	0x04, 0x34
        /*0056*/ 	.short	(.L_67 - .L_66)


	//   ....[0]....
.L_66:
        /*0058*/ 	.word	.L_x_48@srel
        /*005c*/ 	.short	0x0
        /*005e*/ 	.short	0x0
        /*0060*/ 	.word	0x3
        /*0064*/ 	.word	.L_x_49@srel
        /*0068*/ 	.word	.L_x_50@srel
        /*006c*/ 	.word	.L_x_17@srel


	//----- nvinfo : EIATTR_CRS_STACK_SIZE
	.align		4
.L_67:
        /*0070*/ 	.byte	0x04, 0x1e
        /*0072*/ 	.short	(.L_69 - .L_68)
.L_68:
        /*0074*/ 	.word	0x00000000


	//----- nvinfo : EIATTR_CBANK_PARAM_SIZE
	.align		4
.L_69:
        /*0078*/ 	.byte	0x03, 0x19
        /*007a*/ 	.short	0x0010


	//----- nvinfo : EIATTR_PARAM_CBANK
	.align		4
        /*007c*/ 	.byte	0x04, 0x0a
        /*007e*/ 	.short	(.L_71 - .L_70)
	.align		4
.L_70:
        /*0080*/ 	.word	index@(.nv.constant0._Z24concurrent_stream_kernelPfii)
        /*0084*/ 	.short	0x0380
        /*0086*/ 	.short	0x0010


	//----- nvinfo : EIATTR_SW_WAR
	.align		4
.L_71:
        /*0088*/ 	.byte	0x04, 0x36
        /*008a*/ 	.short	(.L_73 - .L_72)
.L_72:
        /*008c*/ 	.word	0x00000008
.L_73:


//--------------------- .nv.callgraph             --------------------------
	.section	.nv.callgraph,"",@"SHT_CUDA_CALLGRAPH"
	.align	4
	.sectionentsize	8
	.align		4
        /*0000*/ 	.word	0x00000000
	.align		4
        /*0004*/ 	.word	0xffffffff
	.align		4
        /*0008*/ 	.word	0x00000000
	.align		4
        /*000c*/ 	.word	0xfffffffe
	.align		4
        /*0010*/ 	.word	0x00000000
	.align		4
        /*0014*/ 	.word	0xfffffffd
	.align		4
        /*0018*/ 	.word	0x00000000
	.align		4
        /*001c*/ 	.word	0xfffffffc


//--------------------- .nv.constant2._Z24concurrent_stream_kernelPfii --------------------------
	.section	.nv.constant2._Z24concurrent_stream_kernelPfii,"a",@progbits
	.sectionflags	@""
	.align	4
.nv.constant2._Z24concurrent_stream_kernelPfii:
        /*0000*/ 	.byte	0x30, 0x40, 0x00, 0x00, 0x90, 0x01, 0x00, 0x00, 0x40, 0x91, 0x00, 0x00


//--------------------- .text._Z15pipeline_kernelPKfPfiS1_ --------------------------
	.section	.text._Z15pipeline_kernelPKfPfiS1_,"ax",@progbits
	.align	128
        .global         _Z15pipeline_kernelPKfPfiS1_
        .type           _Z15pipeline_kernelPKfPfiS1_,@function
        .size           _Z15pipeline_kernelPKfPfiS1_,(.L_x_52 - _Z15pipeline_kernelPKfPfiS1_)
        .other          _Z15pipeline_kernelPKfPfiS1_,@"STO_CUDA_ENTRY STV_DEFAULT"
_Z15pipeline_kernelPKfPfiS1_:
.text._Z15pipeline_kernelPKfPfiS1_:
[----:B------:R-:W-:Y:S01]  /*0000*/  LDC R1, c[0x0][0x37c] ;  /* 0x0000df00ff017b82 */ /* 0x000fe20000000800 */
[----:B------:R-:W0:Y:S07]  /*0010*/  S2R R3, SR_TID.X ;  /* 0x0000000000037919 */ /* 0x000e2e0000002100 */
[----:B------:R-:W0:Y:S01]  /*0020*/  S2UR UR4, SR_CTAID.X ;  /* 0x00000000000479c3 */ /* 0x000e220000002500 */
[----:B------:R-:W1:Y:S07]  /*0030*/  LDCU UR5, c[0x0][0x390] ;  /* 0x00007200ff0577ac */ /* 0x000e6e0008000800 */
[----:B------:R-:W0:Y:S02]  /*0040*/  LDC R2, c[0x0][0x360] ;  /* 0x0000d800ff027b82 */ /* 0x000e240000000800 */
[----:B0-----:R-:W-:-:S05]  /*0050*/  IMAD R2, R2, UR4, R3 ;  /* 0x0000000402027c24 */ /* 0x001fca000f8e0203 */
[----:B-1----:R-:W-:-:S13]  /*0060*/  ISETP.GE.AND P0, PT, R2, UR5, PT ;  /* 0x0000000502007c0c */ /* 0x002fda000bf06270 */
[----:B------:R-:W-:Y:S05]  /*0070*/  @P0 EXIT ;  /* 0x000000000000094d */ /* 0x000fea0003800000 */
[----:B------:R-:W0:Y:S01]  /*0080*/  LDC.64 R4, c[0x0][0x380] ;  /* 0x0000e000ff047b82 */ /* 0x000e220000000a00 */
[----:B------:R-:W1:Y:S07]  /*0090*/  LDCU.64 UR6, c[0x0][0x358] ;  /* 0x00006b00ff0677ac */ /* 0x000e6e0008000a00 */
[----:B------:R-:W2:Y:S01]  /*00a0*/  LDC.64 R8, c[0x0][0x398] ;  /* 0x0000e600ff087b82 */ /* 0x000ea20000000a00 */
[----:B0-----:R-:W-:-:S06]  /*00b0*/  IMAD.WIDE R4, R2, 0x4, R4 ;  /* 0x0000000402047825 */ /* 0x001fcc00078e0204 */
[----:B-1----:R-:W3:Y:S01]  /*00c0*/  LDG.E R4, desc[UR6][R4.64] ;  /* 0x0000000604047981 */ /* 0x002ee2000c1e1900 */
[----:B------:R-:W-:Y:S01]  /*00d0*/  IMAD.MOV.U32 R3, RZ, RZ, 0x40000000 ;  /* 0x40000000ff037424 */ /* 0x000fe200078e00ff */
[----:B------:R-:W-:Y:S01]  /*00e0*/  UIADD3 UR4, UPT, UPT, UR5, -0x1, URZ ;  /* 0xffffffff05047890 */ /* 0x000fe2000fffe0ff */
[----:B--2---:R-:W-:-:S05]  /*00f0*/  IMAD.WIDE R6, R2, 0x4, R8 ;  /* 0x0000000402067825 */ /* 0x004fca00078e0208 */
[----:B------:R-:W-:-:S04]  /*0100*/  ISETP.GE.AND P0, PT, R2, UR4, PT ;  /* 0x0000000402007c0c */ /* 0x000fc8000bf06270 */
[----:B------:R-:W-:Y:S01]  /*0110*/  ISETP.LT.OR P0, PT, R2, 0x1, P0 ;  /* 0x000000010200780c */ /* 0x000fe20000701670 */
[----:B---3--:R-:W-:-:S05]  /*0120*/  FFMA R3, R4, R3, 1 ;  /* 0x3f80000004037423 */ /* 0x008fca0000000003 */
[----:B------:R0:W-:Y:S01]  /*0130*/  STG.E desc[UR6][R6.64], R3 ;  /* 0x0000000306007986 */ /* 0x0001e2000c101906 */
[----:B------:R-:W-:Y:S06]  /*0140*/  BAR.SYNC.DEFER_BLOCKING 0x0 ;  /* 0x0000000000007b1d */ /* 0x000fec0000010000 */
[----:B------:R-:W-:Y:S05]  /*0150*/  @P0 EXIT ;  /* 0x000000000000094d */ /* 0x000fea0003800000 */
[C---:B------:R-:W-:Y:S02]  /*0160*/  VIADD R5, R2.reuse, 0xffffffff ;  /* 0xffffffff02057836 */ /* 0x040fe40000000000 */
[----:B0-----:R-:W-:-:S04]  /*0170*/  IMAD.WIDE.U32 R6, R2, 0x4, R8 ;  /* 0x0000000402067825 */ /* 0x001fc800078e0008 */
[----:B------:R-:W-:Y:S01]  /*0180*/  IMAD.WIDE.U32 R4, R5, 0x4, R8 ;  /* 0x0000000405047825 */ /* 0x000fe200078e0008 */
[----:B------:R-:W2:Y:S04]  /*0190*/  LDG.E R3, desc[UR6][R6.64] ;  /* 0x0000000606037981 */ /* 0x000ea8000c1e1900 */
[----:B------:R-:W3:Y:S04]  /*01a0*/  LDG.E R9, desc[UR6][R6.64+0x4] ;  /* 0x0000040606097981 */ /* 0x000ee8000c1e1900 */
[----:B------:R-:W2:Y:S01]  /*01b0*/  LDG.E R4, desc[UR6][R4.64] ;  /* 0x0000000604047981 */ /* 0x000ea2000c1e1900 */
[----:B------:R-:W-:-:S02]  /*01c0*/  IMAD.MOV.U32 R8, RZ, RZ, 0x3eaaaaab ;  /* 0x3eaaaaabff087424 */ /* 0x000fc400078e00ff */
[----:B------:R-:W-:Y:S01]  /*01d0*/  IMAD.MOV.U32 R11, RZ, RZ, 0x40400000 ;  /* 0x40400000ff0b7424 */ /* 0x000fe200078e00ff */
[----:B------:R-:W-:Y:S01]  /*01e0*/  BSSY.RECONVERGENT B1, `(.L_x_0) ;  /* 0x000000c000017945 */ /* 0x000fe20003800200 */
[----:B--2---:R-:W-:-:S04]  /*01f0*/  FADD R0, R4, R3 ;  /* 0x0000000304007221 */ /* 0x004fc80000000000 */
[----:B---3--:R-:W-:Y:S01]  /*0200*/  FADD R0, R0, R9 ;  /* 0x0000000900007221 */ /* 0x008fe20000000000 */
[----:B------:R-:W-:-:S03]  /*0210*/  FFMA R3, R8, -R11, 1 ;  /* 0x3f80000008037423 */ /* 0x000fc6000000080b */
[----:B------:R-:W0:Y:S01]  /*0220*/  FCHK P0, R0, 3 ;  /* 0x4040000000007902 */ /* 0x000e220000000000 */
[----:B------:R-:W-:-:S04]  /*0230*/  FFMA R3, R3, R8, 0.3333333432674407959 ;  /* 0x3eaaaaab03037423 */ /* 0x000fc80000000008 */
[----:B------:R-:W-:-:S04]  /*0240*/  FFMA R8, R0, R3, RZ ;  /* 0x0000000300087223 */ /* 0x000fc800000000ff */
[----:B------:R-:W-:-:S04]  /*0250*/  FFMA R9, R8, -3, R0 ;  /* 0xc040000008097823 */ /* 0x000fc80000000000 */
[----:B------:R-:W-:Y:S01]  /*0260*/  FFMA R9, R3, R9, R8 ;  /* 0x0000000903097223 */ /* 0x000fe20000000008 */
[----:B0-----:R-:W-:Y:S06]  /*0270*/  @!P0 BRA `(.L_x_1) ;  /* 0x0000000000088947 */ /* 0x001fec0003800000 */
[----:B------:R-:W-:-:S07]  /*0280*/  MOV R4, 0x2a0 ;  /* 0x000002a000047802 */ /* 0x000fce0000000f00 */
[----:B------:R-:W-:Y:S05]  /*0290*/  CALL.REL.NOINC `($__internal_0_$__cuda_sm3x_div_rn_noftz_f32_slowpath) ;  /* 0x0000000000147944 */ /* 0x000fea0003c00000 */
.L_x_1:
[----:B------:R-:W-:Y:S05]  /*02a0*/  BSYNC.RECONVERGENT B1 ;  /* 0x0000000000017941 */ /* 0x000fea0003800200 */
.L_x_0:
[----:B------:R-:W0:Y:S02]  /*02b0*/  LDC.64 R4, c[0x0][0x388] ;  /* 0x0000e200ff047b82 */ /* 0x000e240000000a00 */
[----:B0-----:R-:W-:-:S05]  /*02c0*/  IMAD.WIDE.U32 R2, R2, 0x4, R4 ;  /* 0x0000000402027825 */ /* 0x001fca00078e0004 */
[----:B------:R-:W-:Y:S01]  /*02d0*/  STG.E desc[UR6][R2.64], R9 ;  /* 0x0000000902007986 */ /* 0x000fe2000c101906 */
[----:B------:R-:W-:Y:S05]  /*02e0*/  EXIT ;  /* 0x000000000000794d */ /* 0x000fea0003800000 */
        .weak           $__internal_0_$__cuda_sm3x_div_rn_noftz_f32_slowpath
        .type           $__internal_0_$__cuda_sm3x_div_rn_noftz_f32_slowpath,@function
        .size           $__internal_0_$__cuda_sm3x_div_rn_noftz_f32_slowpath,(.L_x_52 - $__internal_0_$__cuda_sm3x_div_rn_noftz_f32_slowpath)
$__internal_0_$__cuda_sm3x_div_rn_noftz_f32_slowpath:
[--C-:B------:R-:W-:Y:S01]  /*02f0*/  SHF.R.U32.HI R3, RZ, 0x17, R0.reuse ;  /* 0x00000017ff037819 */ /* 0x100fe20000011600 */
[----:B------:R-:W-:Y:S04]  /*0300*/  BSSY.RECONVERGENT B0, `(.L_x_2) ;  /* 0x000005c000007945 */ /* 0x000fe80003800200 */
[----:B------:R-:W-:Y:S01]  /*0310*/  BSSY.RELIABLE B2, `(.L_x_3) ;  /* 0x000001a000027945 */ /* 0x000fe20003800100 */
[----:B------:R-:W-:Y:S01]  /*0320*/  IMAD.MOV.U32 R5, RZ, RZ, R0 ;  /* 0x000000ffff057224 */ /* 0x000fe200078e0000 */
[----:B------:R-:W-:-:S04]  /*0330*/  LOP3.LUT R3, R3, 0xff, RZ, 0xc0, !PT ;  /* 0x000000ff03037812 */ /* 0x000fc800078ec0ff */
[----:B------:R-:W-:-:S04]  /*0340*/  IADD3 R7, PT, PT, R3, -0x1, RZ ;  /* 0xffffffff03077810 */ /* 0x000fc80007ffe0ff */
[----:B------:R-:W-:-:S13]  /*0350*/  ISETP.GT.U32.OR P0, PT, R7, 0xfd, !PT ;  /* 0x000000fd0700780c */ /* 0x000fda0007f04470 */
[----:B------:R-:W-:Y:S01]  /*0360*/  @!P0 IMAD.MOV.U32 R6, RZ, RZ, RZ ;  /* 0x000000ffff068224 */ /* 0x000fe200078e00ff */
[----:B------:R-:W-:Y:S06]  /*0370*/  @!P0 BRA `(.L_x_4) ;  /* 0x00000000004c8947 */ /* 0x000fec0003800000 */
[----:B------:R-:W-:-:S13]  /*0380*/  FSETP.GTU.FTZ.AND P0, PT, |R0|, +INF , PT ;  /* 0x7f8000000000780b */ /* 0x000fda0003f1c200 */
[----:B------:R-:W-:Y:S05]  /*0390*/  @P0 BREAK.RELIABLE B2 ;  /* 0x0000000000020942 */ /* 0x000fea0003800100 */
[----:B------:R-:W-:Y:S05]  /*03a0*/  @P0 BRA `(.L_x_5) ;  /* 0x0000000400400947 */ /* 0x000fea0003800000 */
[----:B------:R-:W-:-:S05]  /*03b0*/  IMAD.MOV.U32 R6, RZ, RZ, 0x40400000 ;  /* 0x40400000ff067424 */ /* 0x000fca00078e00ff */
[----:B------:R-:W-:-:S13]  /*03c0*/  LOP3.LUT P0, RZ, R6, 0x7fffffff, R5, 0xc8, !PT ;  /* 0x7fffffff06ff7812 */ /* 0x000fda000780c805 */
[----:B------:R-:W-:Y:S05]  /*03d0*/  @!P0 BREAK.RELIABLE B2 ;  /* 0x0000000000028942 */ /* 0x000fea0003800100 */
[----:B------:R-:W-:Y:S05]  /*03e0*/  @!P0 BRA `(.L_x_6) ;  /* 0x0000000400288947 */ /* 0x000fea0003800000 */
[----:B------:R-:W-:-:S13]  /*03f0*/  LOP3.LUT P0, RZ, R5, 0x7fffffff, RZ, 0xc0, !PT ;  /* 0x7fffffff05ff7812 */ /* 0x000fda000780c0ff */
[----:B------:R-:W-:Y:S05]  /*0400*/  @!P0 BREAK.RELIABLE B2 ;  /* 0x0000000000028942 */ /* 0x000fea0003800100 */
[----:B------:R-:W-:Y:S05]  /*0410*/  @!P0 BRA `(.L_x_7) ;  /* 0x0000000400148947 */ /* 0x000fea0003800000 */
[----:B------:R-:W-:Y:S02]  /*0420*/  FSETP.NEU.FTZ.AND P0, PT, |R0|, +INF , PT ;  /* 0x7f8000000000780b */ /* 0x000fe40003f1d200 */
[----:B------:R-:W-:-:S04]  /*0430*/  LOP3.LUT P1, RZ, R6, 0x7fffffff, RZ, 0xc0, !PT ;  /* 0x7fffffff06ff7812 */ /* 0x000fc8000782c0ff */
[----:B------:R-:W-:-:S13]  /*0440*/  PLOP3.LUT P0, PT, P0, P1, PT, 0x2f, 0xf2 ;  /* 0x0000000000f2781c */ /* 0x000fda0000702577 */
[----:B------:R-:W-:Y:S05]  /*0450*/  @P0 BREAK.RELIABLE B2 ;  /* 0x0000000000020942 */ /* 0x000fea0003800100 */
[----:B------:R-:W-:Y:S05]  /*0460*/  @P0 BRA `(.L_x_8) ;  /* 0x0000000000f40947 */ /* 0x000fea0003800000 */
[----:B------:R-:W-:-:S13]  /*0470*/  ISETP.GE.AND P0, PT, R7, RZ, PT ;  /* 0x000000ff0700720c */ /* 0x000fda0003f06270 */
[----:B------:R-:W-:Y:S01]  /*0480*/  @P0 MOV R6, RZ ;  /* 0x000000ff00060202 */ /* 0x000fe20000000f00 */
[----:B------:R-:W-:Y:S01]  /*0490*/  @!P0 FFMA R5, R0, 1.84467440737095516160e+19, RZ ;  /* 0x5f80000000058823 */ /* 0x000fe200000000ff */
[----:B------:R-:W-:-:S07]  /*04a0*/  @!P0 IMAD.MOV.U32 R6, RZ, RZ, -0x40 ;  /* 0xffffffc0ff068424 */ /* 0x000fce00078e00ff */
.L_x_4:
[----:B------:R-:W-:Y:S05]  /*04b0*/  BSYNC.RELIABLE B2 ;  /* 0x0000000000027941 */ /* 0x000fea0003800100 */
.L_x_3:
[----:B------:R-:W-:Y:S01]  /*04c0*/  UMOV UR4, 0x40400000 ;  /* 0x4040000000047882 */ /* 0x000fe20000000000 */
[----:B------:R-:W-:Y:S01]  /*04d0*/  VIADD R3, R3, 0xffffff81 ;  /* 0xffffff8103037836 */ /* 0x000fe20000000000 */
[----:B------:R-:W-:Y:S01]  /*04e0*/  UIADD3 UR4, UPT, UPT, UR4, -0x800000, URZ ;  /* 0xff80000004047890 */ /* 0x000fe2000fffe0ff */
[----:B------:R-:W-:Y:S02]  /*04f0*/  BSSY.RECONVERGENT B2, `(.L_x_9) ;  /* 0x0000033000027945 */ /* 0x000fe40003800200 */
[----:B------:R-:W-:Y:S01]  /*0500*/  IMAD R0, R3, -0x800000, R5 ;  /* 0xff80000003007824 */ /* 0x000fe200078e0205 */
[----:B------:R-:W-:Y:S02]  /*0510*/  IADD3 R6, PT, PT, R6, -0x1, R3 ;  /* 0xffffffff06067810 */ /* 0x000fe40007ffe003 */
[----:B------:R-:W-:-:S03]  /*0520*/  FADD.FTZ R9, -RZ, -UR4 ;  /* 0x80000004ff097e21 */ /* 0x000fc60008010100 */
[----:B------:R-:W0:Y:S02]  /*0530*/  MUFU.RCP R7, UR4 ;  /* 0x0000000400077d08 */ /* 0x000e240008001000 */
[----:B0-----:R-:W-:-:S04]  /*0540*/  FFMA R8, R7, R9, 1 ;  /* 0x3f80000007087423 */ /* 0x001fc80000000009 */
[----:B------:R-:W-:-:S04]  /*0550*/  FFMA R7, R7, R8, R7 ;  /* 0x0000000807077223 */ /* 0x000fc80000000007 */
[----:B------:R-:W-:-:S04]  /*0560*/  FFMA R8, R0, R7, RZ ;  /* 0x0000000700087223 */ /* 0x000fc800000000ff */
[----:B------:R-:W-:-:S04]  /*0570*/  FFMA R5, R9, R8, R0 ;  /* 0x0000000809057223 */ /* 0x000fc80000000000 */
[----:B------:R-:W-:-:S04]  /*0580*/  FFMA R8, R7, R5, R8 ;  /* 0x0000000507087223 */ /* 0x000fc80000000008 */
[----:B------:R-:W-:-:S04]  /*0590*/  FFMA R9, R9, R8, R0 ;  /* 0x0000000809097223 */ /* 0x000fc80000000000 */
[----:B------:R-:W-:-:S05]  /*05a0*/  FFMA R5, R7, R9, R8 ;  /* 0x0000000907057223 */ /* 0x000fca0000000008 */
[----:B------:R-:W-:-:S04]  /*05b0*/  SHF.R.U32.HI R0, RZ, 0x17, R5 ;  /* 0x00000017ff007819 */ /* 0x000fc80000011605 */
[----:B------:R-:W-:-:S05]  /*05c0*/  LOP3.LUT R0, R0, 0xff, RZ, 0xc0, !PT ;  /* 0x000000ff00007812 */ /* 0x000fca00078ec0ff */
[----:B------:R-:W-:-:S05]  /*05d0*/  IMAD.IADD R10, R0, 0x1, R6 ;  /* 0x00000001000a7824 */ /* 0x000fca00078e0206 */
[----:B------:R-:W-:-:S04]  /*05e0*/  IADD3 R0, PT, PT, R10, -0x1, RZ ;  /* 0xffffffff0a007810 */ /* 0x000fc80007ffe0ff */
[----:B------:R-:W-:-:S13]  /*05f0*/  ISETP.GE.U32.AND P0, PT, R0, 0xfe, PT ;  /* 0x000000fe0000780c */ /* 0x000fda0003f06070 */
[----:B------:R-:W-:Y:S05]  /*0600*/  @!P0 BRA `(.L_x_10) ;  /* 0x0000000000808947 */ /* 0x000fea0003800000 */
[----:B------:R-:W-:-:S13]  /*0610*/  ISETP.GT.AND P0, PT, R10, 0xfe, PT ;  /* 0x000000fe0a00780c */ /* 0x000fda0003f04270 */
[----:B------:R-:W-:Y:S05]  /*0620*/  @P0 BRA `(.L_x_11) ;  /* 0x00000000006c0947 */ /* 0x000fea0003800000 */
[----:B------:R-:W-:-:S13]  /*0630*/  ISETP.GE.AND P0, PT, R10, 0x1, PT ;  /* 0x000000010a00780c */ /* 0x000fda0003f06270 */
[----:B------:R-:W-:Y:S05]  /*0640*/  @P0 BRA `(.L_x_12) ;  /* 0x0000000000740947 */ /* 0x000fea0003800000 */
[----:B------:R-:W-:Y:S02]  /*0650*/  ISETP.GE.AND P0, PT, R10, -0x18, PT ;  /* 0xffffffe80a00780c */ /* 0x000fe40003f06270 */
[----:B------:R-:W-:-:S11]  /*0660*/  LOP3.LUT R5, R5, 0x80000000, RZ, 0xc0, !PT ;  /* 0x8000000005057812 */ /* 0x000fd600078ec0ff */
[----:B------:R-:W-:Y:S05]  /*0670*/  @!P0 BRA `(.L_x_12) ;  /* 0x0000000000688947 */ /* 0x000fea0003800000 */
[CCC-:B------:R-:W-:Y:S01]  /*0680*/  FFMA.RZ R0, R7.reuse, R9.reuse, R8.reuse ;  /* 0x0000000907007223 */ /* 0x1c0fe2000000c008 */
[C---:B------:R-:W-:Y:S01]  /*0690*/  VIADD R6, R10.reuse, 0x20 ;  /* 0x000000200a067836 */ /* 0x040fe20000000000 */
[C---:B------:R-:W-:Y:S02]  /*06a0*/  ISETP.NE.AND P2, PT, R10.reuse, RZ, PT ;  /* 0x000000ff0a00720c */ /* 0x040fe40003f45270 */
[----:B------:R-:W-:Y:S02]  /*06b0*/  ISETP.NE.AND P1, PT, R10, RZ, PT ;  /* 0x000000ff0a00720c */ /* 0x000fe40003f25270 */
[----:B------:R-:W-:Y:S01]  /*06c0*/  LOP3.LUT R3, R0, 0x7fffff, RZ, 0xc0, !PT ;  /* 0x007fffff00037812 */ /* 0x000fe200078ec0ff */
[CCC-:B------:R-:W-:Y:S01]  /*06d0*/  FFMA.RP R0, R7.reuse, R9.reuse, R8.reuse ;  /* 0x0000000907007223 */ /* 0x1c0fe20000008008 */
[----:B------:R-:W-:Y:S01]  /*06e0*/  FFMA.RM R7, R7, R9, R8 ;  /* 0x0000000907077223 */ /* 0x000fe20000004008 */
[----:B------:R-:W-:Y:S01]  /*06f0*/  IMAD.MOV R8, RZ, RZ, -R10 ;  /* 0x000000ffff087224 */ /* 0x000fe200078e0a0a */
[----:B------:R-:W-:-:S03]  /*0700*/  LOP3.LUT R3, R3, 0x800000, RZ, 0xfc, !PT ;  /* 0x0080000003037812 */ /* 0x000fc600078efcff */
[----:B------:R-:W-:Y:S02]  /*0710*/  FSETP.NEU.FTZ.AND P0, PT, R0, R7, PT ;  /* 0x000000070000720b */ /* 0x000fe40003f1d000 */
[----:B------:R-:W-:Y:S02]  /*0720*/  SHF.L.U32 R6, R3, R6, RZ ;  /* 0x0000000603067219 */ /* 0x000fe400000006ff */
[----:B------:R-:W-:Y:S02]  /*0730*/  SEL R0, R8, RZ, P2 ;  /* 0x000000ff08007207 */ /* 0x000fe40001000000 */
[----:B------:R-:W-:Y:S02]  /*0740*/  ISETP.NE.AND P1, PT, R6, RZ, P1 ;  /* 0x000000ff0600720c */ /* 0x000fe40000f25270 */
[----:B------:R-:W-:Y:S02]  /*0750*/  SHF.R.U32.HI R0, RZ, R0, R3 ;  /* 0x00000000ff007219 */ /* 0x000fe40000011603 */
[----:B------:R-:W-:-:S02]  /*0760*/  PLOP3.LUT P0, PT, P0, P1, PT, 0xf8, 0x8f ;  /* 0x00000000008f781c */ /* 0x000fc40000703f70 */
[----:B------:R-:W-:Y:S02]  /*0770*/  SHF.R.U32.HI R6, RZ, 0x1, R0 ;  /* 0x00000001ff067819 */ /* 0x000fe40000011600 */
[----:B------:R-:W-:-:S04]  /*0780*/  SEL R3, RZ, 0x1, !P0 ;  /* 0x00000001ff037807 */ /* 0x000fc80004000000 */
[----:B------:R-:W-:-:S04]  /*0790*/  LOP3.LUT R3, R3, 0x1, R6, 0xf8, !PT ;  /* 0x0000000103037812 */ /* 0x000fc800078ef806 */
[----:B------:R-:W-:-:S05]  /*07a0*/  LOP3.LUT R3, R3, R0, RZ, 0xc0, !PT ;  /* 0x0000000003037212 */ /* 0x000fca00078ec0ff */
[----:B------:R-:W-:-:S05]  /*07b0*/  IMAD.IADD R6, R6, 0x1, R3 ;  /* 0x0000000106067824 */ /* 0x000fca00078e0203 */
[----:B------:R-:W-:Y:S01]  /*07c0*/  LOP3.LUT R5, R6, R5, RZ, 0xfc, !PT ;  /* 0x0000000506057212 */ /* 0x000fe200078efcff */
[----:B------:R-:W-:Y:S06]  /*07d0*/  BRA `(.L_x_12) ;  /* 0x0000000000107947 */ /* 0x000fec0003800000 */
.L_x_11:
[----:B------:R-:W-:-:S04]  /*07e0*/  LOP3.LUT R5, R5, 0x80000000, RZ, 0xc0, !PT ;  /* 0x8000000005057812 */ /* 0x000fc800078ec0ff */
[----:B------:R-:W-:Y:S01]  /*07f0*/  LOP3.LUT R5, R5, 0x7f800000, RZ, 0xfc, !PT ;  /* 0x7f80000005057812 */ /* 0x000fe200078efcff */
[----:B------:R-:W-:Y:S06]  /*0800*/  BRA `(.L_x_12) ;  /* 0x0000000000047947 */ /* 0x000fec0003800000 */
.L_x_10:
[----:B------:R-:W-:-:S07]  /*0810*/  LEA R5, R6, R5, 0x17 ;  /* 0x0000000506057211 */ /* 0x000fce00078eb8ff */
.L_x_12:
[----:B------:R-:W-:Y:S05]  /*0820*/  BSYNC.RECONVERGENT B2 ;  /* 0x0000000000027941 */ /* 0x000fea0003800200 */
.L_x_9:
[----:B------:R-:W-:Y:S05]  /*0830*/  BRA `(.L_x_13) ;  /* 0x0000000000207947 */ /* 0x000fea0003800000 */
.L_x_8:
[----:B------:R-:W-:-:S04]  /*0840*/  LOP3.LUT R5, R6, 0x80000000, R5, 0x48, !PT ;  /* 0x8000000006057812 */ /* 0x000fc800078e4805 */
[----:B------:R-:W-:Y:S01]  /*0850*/  LOP3.LUT R5, R5, 0x7f800000, RZ, 0xfc, !PT ;  /* 0x7f80000005057812 */ /* 0x000fe200078efcff */
[----:B------:R-:W-:Y:S06]  /*0860*/  BRA `(.L_x_13) ;  /* 0x0000000000147947 */ /* 0x000fec0003800000 */
.L_x_7:
[----:B------:R-:W-:Y:S01]  /*0870*/  LOP3.LUT R5, R6, 0x80000000, R5, 0x48, !PT ;  /* 0x8000000006057812 */ /* 0x000fe200078e4805 */
[----:B------:R-:W-:Y:S06]  /*0880*/  BRA `(.L_x_13) ;  /* 0x00000000000c7947 */ /* 0x000fec0003800000 */
.L_x_6:
[----:B------:R-:W0:Y:S01]  /*0890*/  MUFU.RSQ R5, -QNAN ;  /* 0xffc0000000057908 */ /* 0x000e220000001400 */
[----:B------:R-:W-:Y:S05]  /*08a0*/  BRA `(.L_x_13) ;  /* 0x0000000000047947 */ /* 0x000fea0003800000 */
.L_x_5:
[----:B------:R-:W-:-:S07]  /*08b0*/  FADD.FTZ R5, R0, 3 ;  /* 0x4040000000057421 */ /* 0x000fce0000010000 */
.L_x_13:
[----:B------:R-:W-:Y:S05]  /*08c0*/  BSYNC.RECONVERGENT B0 ;  /* 0x0000000000007941 */ /* 0x000fea0003800200 */
.L_x_2:
[----:B0-----:R-:W-:Y:S02]  /*08d0*/  IMAD.MOV.U32 R9, RZ, RZ, R5 ;  /* 0x000000ffff097224 */ /* 0x001fe400078e0005 */
[----:B------:R-:W-:-:S04]  /*08e0*/  IMAD.MOV.U32 R5, RZ, RZ, 0x0 ;  /* 0x00000000ff057424 */ /* 0x000fc800078e00ff */
[----:B------:R-:W-:Y:S05]  /*08f0*/  RET.REL.NODEC R4 `(_Z15pipeline_kernelPKfPfiS1_) ;  /* 0xfffffff404c07950 */ /* 0x000fea0003c3ffff */
.L_x_14:
[----:B------:R-:W-:-:S00]  /*0900*/  BRA `(.L_x_14) ;  /* 0xfffffffc00fc7947 */ /* 0x000fc0000383ffff */
[----:B------:R-:W-:-:S00]  /*0910*/  NOP ;  /* 0x0000000000007918 */ /* 0x000fc00000000000 */
        /* <DEDUP_REMOVED lines=14> */
.L_x_52:


//--------------------- .text._Z24atomic_operations_kernelPiPfi --------------------------
	.section	.text._Z24atomic_operations_kernelPiPfi,"ax",@progbits
	.align	128
        .global         _Z24atomic_operations_kernelPiPfi
        .type           _Z24atomic_operations_kernelPiPfi,@function
        .size           _Z24atomic_operations_kernelPiPfi,(.L_x_55 - _Z24atomic_operations_kernelPiPfi)
        .other          _Z24atomic_operations_kernelPiPfi,@"STO_CUDA_ENTRY STV_DEFAULT"
_Z24atomic_operations_kernelPiPfi:
.text._Z24atomic_operations_kernelPiPfi:
        /* <DEDUP_REMOVED lines=8> */
[----:B------:R-:W0:Y:S01]  /*0080*/  S2R R5, SR_LANEID ;  /* 0x0000000000057919 */ /* 0x000e220000000000 */
[----:B------:R-:W-:Y:S01]  /*0090*/  VOTEU.ANY UR6, UPT, PT ;  /* 0x0000000000067886 */ /* 0x000fe200038e0100 */
[----:B------:R-:W1:Y:S01]  /*00a0*/  LDC.64 R2, c[0x0][0x380] ;  /* 0x0000e000ff027b82 */ /* 0x000e620000000a00 */
[----:B------:R-:W0:Y:S01]  /*00b0*/  FLO.U32 R6, UR6 ;  /* 0x0000000600067d00 */ /* 0x000e2200080e0000 */
[----:B------:R-:W1:Y:S07]  /*00c0*/  LDCU.64 UR4, c[0x0][0x358] ;  /* 0x00006b00ff0477ac */ /* 0x000e6e0008000a00 */
[----:B------:R-:W1:Y:S01]  /*00d0*/  POPC R9, UR6 ;  /* 0x0000000600097d09 */ /* 0x000e620008000000 */
[----:B0-----:R-:W-:-:S13]  /*00e0*/  ISETP.EQ.U32.AND P0, PT, R6, R5, PT ;  /* 0x000000050600720c */ /* 0x001fda0003f02070 */
[----:B-1----:R-:W2:Y:S01]  /*00f0*/  @P0 ATOMG.E.ADD.STRONG.GPU PT, R3, desc[UR4][R2.64], R9 ;  /* 0x80000009020309a8 */ /* 0x002ea200081ef104 */
[----:B------:R-:W0:Y:S02]  /*0100*/  S2R R4, SR_LTMASK ;  /* 0x0000000000047919 */ /* 0x000e240000003900 */
[----:B0-----:R-:W-:Y:S02]  /*0110*/  LOP3.LUT R8, R4, UR6, RZ, 0xc0, !PT ;  /* 0x0000000604087c12 */ /* 0x001fe4000f8ec0ff */
[----:B------:R-:W0:Y:S02]  /*0120*/  LDC.64 R4, c[0x0][0x388] ;  /* 0x0000e200ff047b82 */ /* 0x000e240000000a00 */
[----:B------:R-:W1:Y:S01]  /*0130*/  POPC R11, R8 ;  /* 0x00000008000b7309 */ /* 0x000e620000000000 */
[----:B0-----:R-:W-:Y:S01]  /*0140*/  IMAD.WIDE R4, R7, 0x4, R4 ;  /* 0x0000000407047825 */ /* 0x001fe200078e0204 */
[----:B--2---:R-:W1:Y:S02]  /*0150*/  SHFL.IDX PT, R0, R3, R6, 0x1f ;  /* 0x00001f0603007589 */ /* 0x004e6400000e0000 */
[----:B-1----:R-:W-:-:S04]  /*0160*/  IADD3 R0, PT, PT, R0, R11, RZ ;  /* 0x0000000b00007210 */ /* 0x002fc80007ffe0ff */
[----:B------:R-:W-:-:S05]  /*0170*/  I2FP.F32.S32 R0, R0 ;  /* 0x0000000000007245 */ /* 0x000fca0000201400 */
[----:B------:R-:W-:-:S05]  /*0180*/  FMUL R7, R0, 0.0010000000474974513054 ;  /* 0x3a83126f00077820 */ /* 0x000fca0000400000 */
[----:B------:R-:W-:Y:S01]  /*0190*/  STG.E desc[UR4][R4.64], R7 ;  /* 0x0000000704007986 */ /* 0x000fe2000c101904 */
[----:B------:R-:W-:Y:S05]  /*01a0*/  EXIT ;  /* 0x000000000000794d */ /* 0x000fea0003800000 */
.L_x_15:
        /* <DEDUP_REMOVED lines=13> */
.L_x_55:


//--------------------- .text._Z24concurrent_stream_kernelPfii --------------------------
	.section	.text._Z24concurrent_stream_kernelPfii,"ax",@progbits
	.align	128
        .global         _Z24concurrent_stream_kernelPfii
        .type           _Z24concurrent_stream_kernelPfii,@function
        .size           _Z24concurrent_stream_kernelPfii,(.L_x_53 - _Z24concurrent_stream_kernelPfii)
        .other          _Z24concurrent_stream_kernelPfii,@"STO_CUDA_ENTRY STV_DEFAULT"
_Z24concurrent_stream_kernelPfii:
.text._Z24concurrent_stream_kernelPfii:
        /* <DEDUP_REMOVED lines=9> */
[----:B------:R-:W1:Y:S01]  /*0090*/  LDCU.64 UR6, c[0x0][0x358] ;  /* 0x00006b00ff0677ac */ /* 0x000e620008000a00 */
[----:B------:R-:W2:Y:S01]  /*00a0*/  LDCU UR5, c[0x0][0x38c] ;  /* 0x00007180ff0577ac */ /* 0x000ea20008000800 */
[----:B0-----:R-:W-:-:S05]  /*00b0*/  IMAD.WIDE R2, R5, 0x4, R2 ;  /* 0x0000000405027825 */ /* 0x001fca00078e0202 */
[----:B-1----:R0:W5:Y:S01]  /*00c0*/  LDG.E R5, desc[UR6][R2.64] ;  /* 0x0000000602057981 */ /* 0x002162000c1e1900 */
[----:B--2---:R-:W-:-:S04]  /*00d0*/  USHF.R.S32.HI UR4, URZ, 0x1f, UR5 ;  /* 0x0000001fff047899 */ /* 0x004fc80008011405 */
[----:B------:R-:W-:-:S04]  /*00e0*/  ULEA.HI UR4, UR4, UR5, URZ, 0x2 ;  /* 0x0000000504047291 */ /* 0x000fc8000f8f10ff */
[----:B------:R-:W-:-:S04]  /*00f0*/  ULOP3.LUT UR4, UR4, 0xfffffffc, URZ, 0xc0, !UPT ;  /* 0xfffffffc04047892 */ /* 0x000fc8000f8ec0ff */
[----:B------:R-:W-:-:S04]  /*0100*/  UIADD3 UR4, UPT, UPT, -UR4, UR5, URZ ;  /* 0x0000000504047290 */ /* 0x000fc8000fffe1ff */
[----:B------:R-:W-:-:S09]  /*0110*/  UISETP.GT.AND UP0, UPT, UR4, 0x1, UPT ;  /* 0x000000010400788c */ /* 0x000fd2000bf04270 */
[----:B0-----:R-:W-:Y:S05]  /*0120*/  BRA.U UP0, `(.L_x_16) ;  /* 0x0000007d00687547 */ /* 0x001fea000b800000 */
[----:B------:R-:W-:-:S04]  /*0130*/  UISETP.LT.U32.AND UP0, UPT, UR4, 0x2, UPT ;  /* 0x000000020400788c */ /* 0x000fc8000bf01070 */
[----:B------:R-:W-:-:S04]  /*0140*/  USEL UR4, UR4, 0x2, UP0 ;  /* 0x0000000204047887 */ /* 0x000fc80008000000 */
[----:B------:R-:W-:-:S12]  /*0150*/  USHF.L.U32 UR4, UR4, 0x2, URZ ;  /* 0x0000000204047899 */ /* 0x000fd800080006ff */
[----:B------:R-:W0:Y:S02]  /*0160*/  LDCU UR4, c[0x2][UR4] ;  /* 0x00800000040477ac */ /* 0x000e240008000800 */
[----:B0-----:R-:W-:-:S10]  /*0170*/  USHF.R.S32.HI UR5, URZ, 0x1f, UR4 ;  /* 0x0000001fff057899 */ /* 0x001fd40008011404 */
.L_x_48:
[----:B------:R-:W-:Y:S05]  /*0180*/  BRXU UR4 -0x190                                                         (*"BRANCH_TARGETS .L_x_49,.L_x_50,.L_x_17"*) ;  /* 0xfffffffc049c7958 */ /* 0x000fea000b83ffff */
.L_x_50:
[----:B------:R-:W-:-:S05]  /*0190*/  HFMA2 R0, -RZ, RZ, 1.8740234375, -44608 ;  /* 0x3f7ff972ff007431 */ /* 0x000fca00000001ff */
[----:B-----5:R-:W-:-:S04]  /*01a0*/  FFMA R5, R5, R0, -9.9999997473787516356e-05 ;  /* 0xb8d1b71705057423 */ /* 0x020fc80000000000 */
[----:B------:R-:W-:-:S04]  /*01b0*/  FFMA R5, R5, R0, -9.9999997473787516356e-05 ;  /* 0xb8d1b71705057423 */ /* 0x000fc80000000000 */
        /* <DEDUP_REMOVED lines=997> */
[----:B------:R-:W-:Y:S01]  /*4010*/  FFMA R5, R5, R0, -9.9999997473787516356e-05 ;  /* 0xb8d1b71705057423 */ /* 0x000fe20000000000 */
[----:B------:R-:W-:Y:S06]  /*4020*/  BRA `(.L_x_17) ;  /* 0x0000005000447947 */ /* 0x000fec0003800000 */
.L_x_49:
[----:B------:R-:W-:-:S05]  /*4030*/  MOV R0, 0x3f800347 ;  /* 0x3f80034700007802 */ /* 0x000fca0000000f00 */
[----:B-----5:R-:W-:-:S04]  /*4040*/  FFMA R5, R5, R0, 9.9999997473787516356e-05 ;  /* 0x38d1b71705057423 */ /* 0x020fc80000000000 */
[----:B------:R-:W-:-:S04]  /*4050*/  FFMA R5, R5, R0, 9.9999997473787516356e-05 ;  /* 0x38d1b71705057423 */ /* 0x000fc80000000000 */
        /* <DEDUP_REMOVED lines=997> */
[----:B------:R-:W-:Y:S01]  /*7eb0*/  FFMA R5, R5, R0, 9.9999997473787516356e-05 ;  /* 0x38d1b71705057423 */ /* 0x000fe20000000000 */
[----:B------:R-:W-:Y:S06]  /*7ec0*/  BRA `(.L_x_17) ;  /* 0x00000010009c7947 */ /* 0x000fec0003800000 */
.L_x_16:
[----:B------:R-:W-:-:S09]  /*7ed0*/  UISETP.NE.AND UP0, UPT, UR4, 0x2, UPT ;  /* 0x000000020400788c */ /* 0x000fd2000bf05270 */
[----:B------:R-:W-:Y:S05]  /*7ee0*/  BRA.U !UP0, `(.L_x_18) ;  /* 0x0000000908047547 */ /* 0x000fea000b800000 */
[----:B------:R-:W-:-:S09]  /*7ef0*/  UISETP.NE.AND UP0, UPT, UR4, 0x3, UPT ;  /* 0x000000030400788c */ /* 0x000fd2000bf05270 */
[----:B------:R-:W-:Y:S05]  /*7f00*/  BRA.U UP0, `(.L_x_17) ;  /* 0x00000011008c7547 */ /* 0x000fea000b800000 */
[----:B------:R-:W-:-:S05]  /*7f10*/  UMOV UR4, URZ ;  /* 0x000000ff00047c82 */ /* 0x000fca0008000000 */
.L_x_44:
[----:B-----5:R-:W-:Y:S01]  /*7f20*/  FFMA R5, R5, R5, 1 ;  /* 0x3f80000005057423 */ /* 0x020fe20000000005 */
[----:B------:R-:W-:Y:S01]  /*7f30*/  UIADD3 UR4, UPT, UPT, UR4, 0x8, URZ ;  /* 0x0000000804047890 */ /* 0x000fe2000fffe0ff */
[----:B------:R-:W-:Y:S02]  /*7f40*/  BSSY.RECONVERGENT B0, `(.L_x_19) ;  /* 0x000000e000007945 */ /* 0x000fe40003800200 */
[----:B------:R0:W1:Y:S01]  /*7f50*/  MUFU.RSQ R4, R5 ;  /* 0x0000000500047308 */ /* 0x0000620000001400 */
[----:B------:R-:W-:Y:S01]  /*7f60*/  IADD3 R0, PT, PT, R5, -0xd000000, RZ ;  /* 0xf300000005007810 */ /* 0x000fe20007ffe0ff */
[----:B------:R-:W-:-:S03]  /*7f70*/  UISETP.NE.AND UP0, UPT, UR4, 0x3e8, UPT ;  /* 0x000003e80400788c */ /* 0x000fc6000bf05270 */
[----:B------:R-:W-:-:S13]  /*7f80*/  ISETP.GT.U32.AND P0, PT, R0, 0x727fffff, PT ;  /* 0x727fffff0000780c */ /* 0x000fda0003f04070 */
[----:B01----:R-:W-:Y:S05]  /*7f90*/  @!P0 BRA `(.L_x_20) ;  /* 0x0000000000108947 */ /* 0x003fea0003800000 */
[----:B------:R-:W-:Y:S02]  /*7fa0*/  MOV R0, R5 ;  /* 0x0000000500007202 */ /* 0x000fe40000000f00 */
[----:B------:R-:W-:-:S07]  /*7fb0*/  MOV R9, 0x7fd0 ;  /* 0x00007fd000097802 */ /* 0x000fce0000000f00 */
[----:B------:R-:W-:Y:S05]  /*7fc0*/  CALL.REL.NOINC `($__internal_1_$__cuda_sm20_sqrt_rn_f32_slowpath) ;  /* 0x0000001000647944 */ /* 0x000fea0003c00000 */
[----:B------:R-:W-:Y:S05]  /*7fd0*/  BRA `(.L_x_21) ;  /* 0x0000000000107947 */ /* 0x000fea0003800000 */
.L_x_20:
[----:B------:R-:W-:Y:S01]  /*7fe0*/  FMUL.FTZ R0, R5, R4 ;  /* 0x0000000405007220 */ /* 0x000fe20000410000 */
[----:B------:R-:W-:-:S03]  /*7ff0*/  FMUL.FTZ R4, R4, 0.5 ;  /* 0x3f00000004047820 */ /* 0x000fc60000410000 */
[----:B------:R-:W-:-:S04]  /*8000*/  FFMA R5, -R0, R0, R5 ;  /* 0x0000000000057223 */ /* 0x000fc80000000105 */
[----:B------:R-:W-:-:S07]  /*8010*/  FFMA R0, R5, R4, R0 ;  /* 0x0000000405007223 */ /* 0x000fce0000000000 */
.L_x_21:
[----:B------:R-:W-:Y:S05]  /*8020*/  BSYNC.RECONVERGENT B0 ;  /* 0x0000000000007941 */ /* 0x000fea0003800200 */
.L_x_19:
[----:B------:R-:W-:Y:S01]  /*8030*/  FFMA R5, R0, R0, 1 ;  /* 0x3f80000000057423 */ /* 0x000fe20000000000 */
[----:B------:R-:W-:Y:S03]  /*8040*/  BSSY.RECONVERGENT B0, `(.L_x_22) ;  /* 0x000000d000007945 */ /* 0x000fe60003800200 */
[----:B------:R0:W1:Y:S01]  /*8050*/  MUFU.RSQ R4, R5 ;  /* 0x0000000500047308 */ /* 0x0000620000001400 */
[----:B------:R-:W-:-:S04]  /*8060*/  IADD3 R0, PT, PT, R5, -0xd000000, RZ ;  /* 0xf300000005007810 */ /* 0x000fc80007ffe0ff */
[----:B------:R-:W-:-:S13]  /*8070*/  ISETP.GT.U32.AND P0, PT, R0, 0x727fffff, PT ;  /* 0x727fffff0000780c */ /* 0x000fda0003f04070 */
[----:B01----:R-:W-:Y:S05]  /*8080*/  @!P0 BRA `(.L_x_23) ;  /* 0x0000000000108947 */ /* 0x003fea0003800000 */
[----:B------:R-:W-:Y:S02]  /*8090*/  MOV R0, R5 ;  /* 0x0000000500007202 */ /* 0x000fe40000000f00 */
[----:B------:R-:W-:-:S07]  /*80a0*/  MOV R9, 0x80c0 ;  /* 0x000080c000097802 */ /* 0x000fce0000000f00 */
[----:B------:R-:W-:Y:S05]  /*80b0*/  CALL.REL.NOINC `($__internal_1_$__cuda_sm20_sqrt_rn_f32_slowpath) ;  /* 0x0000001000287944 */ /* 0x000fea0003c00000 */
[----:B------:R-:W-:Y:S05]  /*80c0*/  BRA `(.L_x_24) ;  /* 0x0000000000107947 */ /* 0x000fea0003800000 */
.L_x_23:
[----:B------:R-:W-:Y:S01]  /*80d0*/  FMUL.FTZ R0, R5, R4 ;  /* 0x0000000405007220 */ /* 0x000fe20000410000 */
[----:B------:R-:W-:-:S03]  /*80e0*/  FMUL.FTZ R4, R4, 0.5 ;  /* 0x3f00000004047820 */ /* 0x000fc60000410000 */
[----:B------:R-:W-:-:S04]  /*80f0*/  FFMA R5, -R0, R0, R5 ;  /* 0x0000000000057223 */ /* 0x000fc80000000105 */
[----:B------:R-:W-:-:S07]  /*8100*/  FFMA R0, R5, R4, R0 ;  /* 0x0000000405007223 */ /* 0x000fce0000000000 */
.L_x_24:
[----:B------:R-:W-:Y:S05]  /*8110*/  BSYNC.RECONVERGENT B0 ;  /* 0x0000000000007941 */ /* 0x000fea0003800200 */
.L_x_22:
        /* <DEDUP_REMOVED lines=10> */
.L_x_26:
[----:B------:R-:W-:Y:S01]  /*81c0*/  FMUL.FTZ R0, R5, R4 ;  /* 0x0000000405007220 */ /* 0x000fe20000410000 */
[----:B------:R-:W-:-:S03]  /*81d0*/  FMUL.FTZ R4, R4, 0.5 ;  /* 0x3f00000004047820 */ /* 0x000fc60000410000 */
[----:B------:R-:W-:-:S04]  /*81e0*/  FFMA R5, -R0, R0, R5 ;  /* 0x0000000000057223 */ /* 0x000fc80000000105 */
[----:B------:R-:W-:-:S07]  /*81f0*/  FFMA R0, R5, R4, R0 ;  /* 0x0000000405007223 */ /* 0x000fce0000000000 */
.L_x_27:
[----:B------:R-:W-:Y:S05]  /*8200*/  BSYNC.RECONVERGENT B0 ;  /* 0x0000000000007941 */ /* 0x000fea0003800200 */
.L_x_25:
        /* <DEDUP_REMOVED lines=10> */
.L_x_29:
[----:B------:R-:W-:Y:S01]  /*82b0*/  FMUL.FTZ R0, R5, R4 ;  /* 0x0000000405007220 */ /* 0x000fe20000410000 */
[----:B------:R-:W-:-:S03]  /*82c0*/  FMUL.FTZ R4, R4, 0.5 ;  /* 0x3f00000004047820 */ /* 0x000fc60000410000 */
[----:B------:R-:W-:-:S04]  /*82d0*/  FFMA R5, -R0, R0, R5 ;  /* 0x0000000000057223 */ /* 0x000fc80000000105 */
[----:B------:R-:W-:-:S07]  /*82e0*/  FFMA R0, R5, R4, R0 ;  /* 0x0000000405007223 */ /* 0x000fce0000000000 */
.L_x_30:
[----:B------:R-:W-:Y:S05]  /*82f0*/  BSYNC.RECONVERGENT B0 ;  /* 0x0000000000007941 */ /* 0x000fea0003800200 */
.L_x_28:
        /* <DEDUP_REMOVED lines=10> */
.L_x_32:
[----:B------:R-:W-:Y:S01]  /*83a0*/  FMUL.FTZ R0, R5, R4 ;  /* 0x0000000405007220 */ /* 0x000fe20000410000 */
[----:B------:R-:W-:-:S03]  /*83b0*/  FMUL.FTZ R4, R4, 0.5 ;  /* 0x3f00000004047820 */ /* 0x000fc60000410000 */
[----:B------:R-:W-:-:S04]  /*83c0*/  FFMA R5, -R0, R0, R5 ;  /* 0x0000000000057223 */ /* 0x000fc80000000105 */
[----:B------:R-:W-:-:S07]  /*83d0*/  FFMA R0, R5, R4, R0 ;  /* 0x0000000405007223 */ /* 0x000fce0000000000 */
.L_x_33:
[----:B------:R-:W-:Y:S05]  /*83e0*/  BSYNC.RECONVERGENT B0 ;  /* 0x0000000000007941 */ /* 0x000fea0003800200 */
.L_x_31:
        /* <DEDUP_REMOVED lines=10> */
.L_x_35:
[----:B------:R-:W-:Y:S01]  /*8490*/  FMUL.FTZ R0, R5, R4 ;  /* 0x0000000405007220 */ /* 0x000fe20000410000 */
[----:B------:R-:W-:-:S03]  /*84a0*/  FMUL.FTZ R4, R4, 0.5 ;  /* 0x3f00000004047820 */ /* 0x000fc60000410000 */
[----:B------:R-:W-:-:S04]  /*84b0*/  FFMA R5, -R0, R0, R5 ;  /* 0x0000000000057223 */ /* 0x000fc80000000105 */
[----:B------:R-:W-:-:S07]  /*84c0*/  FFMA R0, R5, R4, R0 ;  /* 0x0000000405007223 */ /* 0x000fce0000000000 */
.L_x_36:
[----:B------:R-:W-:Y:S05]  /*84d0*/  BSYNC.RECONVERGENT B0 ;  /* 0x0000000000007941 */ /* 0x000fea0003800200 */
.L_x_34:
        /* <DEDUP_REMOVED lines=10> */
.L_x_38:
[----:B------:R-:W-:Y:S01]  /*8580*/  FMUL.FTZ R0, R5, R4 ;  /* 0x0000000405007220 */ /* 0x000fe20000410000 */
[----:B------:R-:W-:-:S03]  /*8590*/  FMUL.FTZ R4, R4, 0.5 ;  /* 0x3f00000004047820 */ /* 0x000fc60000410000 */
[----:B------:R-:W-:-:S04]  /*85a0*/  FFMA R5, -R0, R0, R5 ;  /* 0x0000000000057223 */ /* 0x000fc80000000105 */
[----:B------:R-:W-:-:S07]  /*85b0*/  FFMA R0, R5, R4, R0 ;  /* 0x0000000405007223 */ /* 0x000fce0000000000 */
.L_x_39:
[----:B------:R-:W-:Y:S05]  /*85c0*/  BSYNC.RECONVERGENT B0 ;  /* 0x0000000000007941 */ /* 0x000fea0003800200 */
.L_x_37:
[----:B------:R-:W-:Y:S01]  /*85d0*/  FFMA R0, R0, R0, 1 ;  /* 0x3f80000000007423 */ /* 0x000fe20000000000 */
[----:B------:R-:W-:Y:S03]  /*85e0*/  BSSY.RECONVERGENT B0, `(.L_x_40) ;  /* 0x000000f000007945 */ /* 0x000fe60003800200 */
[----:B------:R0:W1:Y:S01]  /*85f0*/  MUFU.RSQ R7, R0 ;  /* 0x0000000000077308 */ /* 0x0000620000001400 */
[----:B------:R-:W-:-:S04]  /*8600*/  IADD3 R4, PT, PT, R0, -0xd000000, RZ ;  /* 0xf300000000047810 */ /* 0x000fc80007ffe0ff */
[----:B------:R-:W-:-:S13]  /*8610*/  ISETP.GT.U32.AND P0, PT, R4, 0x727fffff, PT ;  /* 0x727fffff0400780c */ /* 0x000fda0003f04070 */
[----:B01----:R-:W-:Y:S05]  /*8620*/  @!P0 BRA `(.L_x_41) ;  /* 0x0000000000188947 */ /* 0x003fea0003800000 */
[----:B------:R-:W-:Y:S01]  /*8630*/  BSSY.RECONVERGENT B1, `(.L_x_42) ;  /* 0x0000003000017945 */ /* 0x000fe20003800200 */
[----:B------:R-:W-:-:S07]  /*8640*/  MOV R9, 0x8660 ;  /* 0x0000866000097802 */ /* 0x000fce0000000f00 */
[----:B------:R-:W-:Y:S05]  /*8650*/  CALL.REL.NOINC `($__internal_1_$__cuda_sm20_sqrt_rn_f32_slowpath) ;  /* 0x0000000800c07944 */ /* 0x000fea0003c00000 */
[----:B------:R-:W-:Y:S05]  /*8660*/  BSYNC.RECONVERGENT B1 ;  /* 0x0000000000017941 */ /* 0x000fea0003800200 */
.L_x_42:
[----:B------:R-:W-:Y:S01]  /*8670*/  MOV R5, R0 ;  /* 0x0000000000057202 */ /* 0x000fe20000000f00 */
[----:B------:R-:W-:Y:S06]  /*8680*/  BRA `(.L_x_43) ;  /* 0x0000000000107947 */ /* 0x000fec0003800000 */
.L_x_41:
[----:B------:R-:W-:Y:S01]  /*8690*/  FMUL.FTZ R5, R0, R7 ;  /* 0x0000000700057220 */ /* 0x000fe20000410000 */
[----:B------:R-:W-:-:S03]  /*86a0*/  FMUL.FTZ R4, R7, 0.5 ;  /* 0x3f00000007047820 */ /* 0x000fc60000410000 */
[----:B------:R-:W-:-:S04]  /*86b0*/  FFMA R0, -R5, R5, R0 ;  /* 0x0000000505007223 */ /* 0x000fc80000000100 */
[----:B------:R-:W-:-:S07]  /*86c0*/  FFMA R5, R0, R4, R5 ;  /* 0x0000000400057223 */ /* 0x000fce0000000005 */
.L_x_43:
[----:B------:R-:W-:Y:S05]  /*86d0*/  BSYNC.RECONVERGENT B0 ;  /* 0x0000000000007941 */ /* 0x000fea0003800200 */
.L_x_40:
[----:B------:R-:W-:Y:S05]  /*86e0*/  BRA.U UP0, `(.L_x_44) ;  /* 0xfffffff9000c7547 */ /* 0x000fea000b83ffff */
[----:B------:R-:W-:Y:S05]  /*86f0*/  BRA `(.L_x_17) ;  /* 0x0000000800907947 */ /* 0x000fea0003800000 */
.L_x_18:
[----:B-----5:R-:W-:Y:S01]  /*8700*/  FMUL.D2 R5, R5, R5 ;  /* 0x0000000505057220 */ /* 0x020fe20000300000 */
[----:B------:R-:W-:-:S03]  /*8710*/  UMOV UR4, 0x28 ;  /* 0x0000002800047882 */ /* 0x000fc60000000000 */
[----:B------:R-:W-:-:S04]  /*8720*/  FMUL.D2 R5, R5, R5 ;  /* 0x0000000505057220 */ /* 0x000fc80000300000 */
        /* <DEDUP_REMOVED lines=37> */
[----:B------:R-:W-:-:S07]  /*8980*/  FMUL.D2 R5, R5, R5 ;  /* 0x0000000505057220 */ /* 0x000fce0000300000 */
.L_x_45:
[----:B------:R-:W-:Y:S01]  /*8990*/  FMUL.D2 R5, R5, R5 ;  /* 0x0000000505057220 */ /* 0x000fe20000300000 */
[----:B------:R-:W-:-:S03]  /*89a0*/  UIADD3 UR4, UPT, UPT, UR4, 0x78, URZ ;  /* 0x0000007804047890 */ /* 0x000fc6000fffe0ff */
[----:B------:R-:W-:Y:S01]  /*89b0*/  FMUL.D2 R5, R5, R5 ;  /* 0x0000000505057220 */ /* 0x000fe20000300000 */
[----:B------:R-:W-:-:S03]  /*89c0*/  UISETP.NE.AND UP0, UPT, UR4, 0x3e8, UPT ;  /* 0x000003e80400788c */ /* 0x000fc6000bf05270 */
        /* <DEDUP_REMOVED lines=117> */
[----:B------:R-:W-:Y:S01]  /*9120*/  FMUL.D2 R5, R0, R0 ;  /* 0x0000000000057220 */ /* 0x000fe20000300000 */
[----:B------:R-:W-:Y:S06]  /*9130*/  BRA.U UP0, `(.L_x_45) ;  /* 0xfffffff900147547 */ /* 0x000fec000b83ffff */
.L_x_17:
[----:B-----5:R-:W-:Y:S01]  /*9140*/  STG.E desc[UR6][R2.64], R5 ;  /* 0x0000000502007986 */ /* 0x020fe2000c101906 */
[----:B------:R-:W-:Y:S05]  /*9150*/  EXIT ;  /* 0x000000000000794d */ /* 0x000fea0003800000 */
        .weak           $__internal_1_$__cuda_sm20_sqrt_rn_f32_slowpath
        .type           $__internal_1_$__cuda_sm20_sqrt_rn_f32_slowpath,@function
        .size           $__internal_1_$__cuda_sm20_sqrt_rn_f32_slowpath,(.L_x_53 - $__internal_1_$__cuda_sm20_sqrt_rn_f32_slowpath)
$__internal_1_$__cuda_sm20_sqrt_rn_f32_slowpath:
[----:B------:R-:W-:-:S13]  /*9160*/  LOP3.LUT P0, RZ, R0, 0x7fffffff, RZ, 0xc0, !PT ;  /* 0x7fffffff00ff7812 */ /* 0x000fda000780c0ff */
[----:B------:R-:W-:Y:S01]  /*9170*/  @!P0 MOV R4, R0 ;  /* 0x0000000000048202 */ /* 0x000fe20000000f00 */
[----:B------:R-:W-:Y:S06]  /*9180*/  @!P0 BRA `(.L_x_46) ;  /* 0x0000000000408947 */ /* 0x000fec0003800000 */
[----:B------:R-:W-:-:S13]  /*9190*/  FSETP.GEU.FTZ.AND P0, PT, R0, RZ, PT ;  /* 0x000000ff0000720b */ /* 0x000fda0003f1e000 */
[----:B------:R-:W-:Y:S01]  /*91a0*/  @!P0 MOV R4, 0x7fffffff ;  /* 0x7fffffff00048802 */ /* 0x000fe20000000f00 */
[----:B------:R-:W-:Y:S06]  /*91b0*/  @!P0 BRA `(.L_x_46) ;  /* 0x0000000000348947 */ /* 0x000fec0003800000 */
[----:B------:R-:W-:-:S13]  /*91c0*/  FSETP.GTU.FTZ.AND P0, PT, |R0|, +INF , PT ;  /* 0x7f8000000000780b */ /* 0x000fda0003f1c200 */
[----:B------:R-:W-:Y:S01]  /*91d0*/  @P0 FADD.FTZ R4, R0, 1 ;  /* 0x3f80000000040421 */ /* 0x000fe20000010000 */
[----:B------:R-:W-:Y:S06]  /*91e0*/  @P0 BRA `(.L_x_46) ;  /* 0x0000000000280947 */ /* 0x000fec0003800000 */
[----:B------:R-:W-:-:S13]  /*91f0*/  FSETP.NEU.FTZ.AND P0, PT, |R0|, +INF , PT ;  /* 0x7f8000000000780b */ /* 0x000fda0003f1d200 */
[----:B------:R-:W-:-:S04]  /*9200*/  @P0 FFMA R5, R0, 1.84467440737095516160e+19, RZ ;  /* 0x5f80000000050823 */ /* 0x000fc800000000ff */
[----:B------:R-:W0:Y:S02]  /*9210*/  @P0 MUFU.RSQ R4, R5 ;  /* 0x0000000500040308 */ /* 0x000e240000001400 */
[----:B0-----:R-:W-:Y:S01]  /*9220*/  @P0 FMUL.FTZ R6, R5, R4 ;  /* 0x0000000405060220 */ /* 0x001fe20000410000 */
[----:B------:R-:W-:Y:S01]  /*9230*/  @P0 FMUL.FTZ R8, R4, 0.5 ;  /* 0x3f00000004080820 */ /* 0x000fe20000410000 */
[----:B------:R-:W-:Y:S02]  /*9240*/  @!P0 MOV R4, R0 ;  /* 0x0000000000048202 */ /* 0x000fe40000000f00 */
[----:B------:R-:W-:-:S04]  /*9250*/  @P0 FADD.FTZ R7, -R6, -RZ ;  /* 0x800000ff06070221 */ /* 0x000fc80000010100 */
[----:B------:R-:W-:-:S04]  /*9260*/  @P0 FFMA R7, R6, R7, R5 ;  /* 0x0000000706070223 */ /* 0x000fc80000000005 */
[----:B------:R-:W-:-:S04]  /*9270*/  @P0 FFMA R7, R7, R8, R6 ;  /* 0x0000000807070223 */ /* 0x000fc80000000006 */
[----:B------:R-:W-:-:S07]  /*9280*/  @P0 FMUL.FTZ R4, R7, 2.3283064365386962891e-10 ;  /* 0x2f80000007040820 */ /* 0x000fce0000410000 */
.L_x_46:
[----:B------:R-:W-:Y:S01]  /*9290*/  HFMA2 R5, -RZ, RZ, 0, 0 ;  /* 0x00000000ff057431 */ /* 0x000fe200000001ff */
[----:B------:R-:W-:Y:S02]  /*92a0*/  MOV R0, R4 ;  /* 0x0000000400007202 */ /* 0x000fe40000000f00 */
[----:B------:R-:W-:-:S04]  /*92b0*/  MOV R4, R9 ;  /* 0x0000000900047202 */ /* 0x000fc80000000f00 */
[----:B------:R-:W-:Y:S05]  /*92c0*/  RET.REL.NODEC R4 `(_Z24concurrent_stream_kernelPfii) ;  /* 0xffffff6c044c7950 */ /* 0x000fea0003c3ffff */
.L_x_47:
        /* <DEDUP_REMOVED lines=11> */
.L_x_53:


//--------------------- .nv.shared.reserved.0     --------------------------
	.section	.nv.shared.reserved.0,"aw",@nobits
	.weak		__nv_reservedSMEM_offset_0_alias
	.size		__nv_reservedSMEM_offset_0_alias, 0, 64
	.other		__nv_reservedSMEM_offset_0_alias,@"STO_CUDA_RESERVED_SHARED STV_DEFAULT"
__nv_reservedSMEM_offset_0_alias:
	.zero		0
	.zero		64


//--------------------- .nv.constant0._Z15pipeline_kernelPKfPfiS1_ --------------------------
	.section	.nv.constant0._Z15pipeline_kernelPKfPfiS1_,"a",@progbits
	.sectionflags	@""
	.align	4
.nv.constant0._Z15pipeline_kernelPKfPfiS1_:
	.zero		928


//--------------------- .nv.constant0._Z24atomic_operations_kernelPiPfi --------------------------
	.section	.nv.constant0._Z24atomic_operations_kernelPiPfi,"a",@progbits
	.sectionflags	@""
	.align	4
.nv.constant0._Z24atomic_operations_kernelPiPfi:
	.zero		916


//--------------------- .nv.constant0._Z24concurrent_stream_kernelPfii --------------------------
	.section	.nv.constant0._Z24concurrent_stream_kernelPfii,"a",@progbits
	.sectionflags	@""
	.align	4
.nv.constant0._Z24concurrent_stream_kernelPfii:
	.zero		912


//--------------------- SYMBOLS --------------------------

	.type		.nv.reservedSmem.offset0,@object
	.size		.nv.reservedSmem.offset0,0x4
